//
// Generated by NVIDIA NVVM Compiler
//
// Compiler Build ID: CL-36424714
// Cuda compilation tools, release 13.0, V13.0.88
// Based on NVVM 20.0.0
//

.version 9.0
.target sm_100
.address_size 64

	// .globl	_Z13exampleKernelPii

.visible .entry _Z13exampleKernelPii(
	.param .u64 .ptr .align 1 _Z13exampleKernelPii_param_0,
	.param .u32 _Z13exampleKernelPii_param_1
)
{
	.reg .pred 	%p<2>;
	.reg .b32 	%r<8>;
	.reg .b64 	%rd<5>;

	ld.param.u64 	%rd1, [_Z13exampleKernelPii_param_0];
	ld.param.u32 	%r2, [_Z13exampleKernelPii_param_1];
	mov.u32 	%r3, %ctaid.x;
	mov.u32 	%r4, %ntid.x;
	mov.u32 	%r5, %tid.x;
	mad.lo.s32 	%r1, %r3, %r4, %r5;
	setp.ge.s32 	%p1, %r1, %r2;
	@%p1 bra 	$L__BB0_2;
	cvta.to.global.u64 	%rd2, %rd1;
	mul.wide.s32 	%rd3, %r1, 4;
	add.s64 	%rd4, %rd2, %rd3;
	ld.global.u32 	%r6, [%rd4];
	add.s32 	%r7, %r6, 1;
	st.global.u32 	[%rd4], %r7;
$L__BB0_2:
	ret;

}


// ===== COMPILED SASS (sm_100) =====

	.target	sm_100

	.elftype	@"ET_EXEC"


//--------------------- .note.nv.tkinfo           --------------------------
	.section	.note.nv.tkinfo,"",@"SHT_NOTE"
	.sectionflags	@"SHF_NOTE_NV_TKINFO"
	.tkinfo
        /*0018*/ 	.word	0x00000002
        /*0030*/ 	.string	""
        /*0030*/ 	.string	"ptxas"
        /*0030*/ 	.string	"Cuda compilation tools, release 13.0, V13.0.88"
        /*0030*/ 	.string	"Build cuda_13.0.r13.0/compiler.36424714_0"
        /*0030*/ 	.string	"-arch sm_100 -m 64 "



//--------------------- .note.nv.cuinfo           --------------------------
	.section	.note.nv.cuinfo,"",@"SHT_NOTE"
	.sectionflags	@"SHF_NOTE_NV_CUINFO"
        /*0018*/ 	.short	0x0002
        /*001a*/ 	.short	0x0064
        /*001c*/ 	.short	0x0082
	.zero		2


//--------------------- .nv.info                  --------------------------
	.section	.nv.info,"",@"SHT_CUDA_INFO"
	.align	4


	//----- nvinfo : EIATTR_REGCOUNT
	.align		4
        /*0000*/ 	.byte	0x04, 0x2f
        /*0002*/ 	.short	(.L_1 - .L_0)
	.align		4
.L_0:
        /*0004*/ 	.word	index@(_Z13exampleKernelPii)
        /*0008*/ 	.word	0x00000008


	//----- nvinfo : EIATTR_FRAME_SIZE
	.align		4
.L_1:
        /*000c*/ 	.byte	0x04, 0x11
        /*000e*/ 	.short	(.L_3 - .L_2)
	.align		4
.L_2:
        /*0010*/ 	.word	index@(_Z13exampleKernelPii)
        /*0014*/ 	.word	0x00000000


	//----- nvinfo : EIATTR_MIN_STACK_SIZE
	.align		4
.L_3:
        /*0018*/ 	.byte	0x04, 0x12
        /*001a*/ 	.short	(.L_5 - .L_4)
	.align		4
.L_4:
        /*001c*/ 	.word	index@(_Z13exampleKernelPii)
        /*0020*/ 	.word	0x00000000
.L_5:


//--------------------- .nv.compat                --------------------------
	.section	.nv.compat,"",@"SHT_CUDA_COMPAT_INFO"
	.align	4
        /*0000*/ 	.byte	0x02, 0x09, 0x00, 0x00, 0x02, 0x02, 0x01, 0x00, 0x02, 0x05, 0x05, 0x00, 0x03, 0x07, 0x01, 0x01
        /*0010*/ 	.byte	0x02, 0x03, 0x00, 0x00, 0x02, 0x06, 0x01, 0x00, 0x04, 0x0b, 0x08, 0x00, 0x09, 0x00, 0x00, 0x00
        /*0020*/ 	.byte	0x00, 0x00, 0x00, 0x00


//--------------------- .nv.info._Z13exampleKernelPii --------------------------
	.section	.nv.info._Z13exampleKernelPii,"",@"SHT_CUDA_INFO"
	.sectionflags	@""
	.align	4


	//----- nvinfo : EIATTR_CUDA_API_VERSION
	.align		4
        /*0000*/ 	.byte	0x04, 0x37
        /*0002*/ 	.short	(.L_7 - .L_6)
.L_6:
        /*0004*/ 	.word	0x00000082


	//----- nvinfo : EIATTR_KPARAM_INFO
	.align		4
.L_7:
        /*0008*/ 	.byte	0x04, 0x17
        /*000a*/ 	.short	(.L_9 - .L_8)
.L_8:
        /*000c*/ 	.word	0x00000000
        /*0010*/ 	.short	0x0001
        /*0012*/ 	.short	0x0008
        /*0014*/ 	.byte	0x00, 0xf0, 0x11, 0x00


	//----- nvinfo : EIATTR_KPARAM_INFO
	.align		4
.L_9:
        /*0018*/ 	.byte	0x04, 0x17
        /*001a*/ 	.short	(.L_11 - .L_10)
.L_10:
        /*001c*/ 	.word	0x00000000
        /*0020*/ 	.short	0x0000
        /*0022*/ 	.short	0x0000
        /*0024*/ 	.byte	0x00, 0xf5, 0x21, 0x00


	//----- nvinfo : EIATTR_SPARSE_MMA_MASK
	.align		4
.L_11:
        /*0028*/ 	.byte	0x03, 0x50
        /*002a*/ 	.short	0x0000


	//----- nvinfo : EIATTR_MAXREG_COUNT
	.align		4
        /*002c*/ 	.byte	0x03, 0x1b
        /*002e*/ 	.short	0x00ff


	//----- nvinfo : EIATTR_MERCURY_ISA_VERSION
	.align		4
        /*0030*/ 	.byte	0x03, 0x5f
        /*0032*/ 	.short	0x0101


	//----- nvinfo : EIATTR_VRC_CTA_INIT_COUNT
	.align		4
        /*0034*/ 	.byte	0x02, 0x4a
	.zero		1
	.zero		1


	//----- nvinfo : EIATTR_EXIT_INSTR_OFFSETS
	.align		4
        /*0038*/ 	.byte	0x04, 0x1c
        /*003a*/ 	.short	(.L_13 - .L_12)


	//   ....[0]....
.L_12:
        /*003c*/ 	.word	0x00000070


	//   ....[1]....
        /*0040*/ 	.word	0x000000e0


	//----- nvinfo : EIATTR_CBANK_PARAM_SIZE
	.align		4
.L_13:
        /*0044*/ 	.byte	0x03, 0x19
        /*0046*/ 	.short	0x000c


	//----- nvinfo : EIATTR_PARAM_CBANK
	.align		4
        /*0048*/ 	.byte	0x04, 0x0a
        /*004a*/ 	.short	(.L_15 - .L_14)
	.align		4
.L_14:
        /*004c*/ 	.word	index@(.nv.constant0._Z13exampleKernelPii)
        /*0050*/ 	.short	0x0380
        /*0052*/ 	.short	0x000c


	//----- nvinfo : EIATTR_SW_WAR
	.align		4
.L_15:
        /*0054*/ 	.byte	0x04, 0x36
        /*0056*/ 	.short	(.L_17 - .L_16)
.L_16:
        /*0058*/ 	.word	0x00000008
.L_17:


//--------------------- .nv.callgraph             --------------------------
	.section	.nv.callgraph,"",@"SHT_CUDA_CALLGRAPH"
	.align	4
	.sectionentsize	8
	.align		4
        /*0000*/ 	.word	0x00000000
	.align		4
        /*0004*/ 	.word	0xffffffff
	.align		4
        /*0008*/ 	.word	0x00000000
	.align		4
        /*000c*/ 	.word	0xfffffffe
	.align		4
        /*0010*/ 	.word	0x00000000
	.align		4
        /*0014*/ 	.word	0xfffffffd
	.align		4
        /*0018*/ 	.word	0x00000000
	.align		4
        /*001c*/ 	.word	0xfffffffc


//--------------------- .text._Z13exampleKernelPii --------------------------
	.section	.text._Z13exampleKernelPii,"ax",@progbits
	.align	128
        .global         _Z13exampleKernelPii
        .type           _Z13exampleKernelPii,@function
        .size           _Z13exampleKernelPii,(.L_x_1 - _Z13exampleKernelPii)
        .other          _Z13exampleKernelPii,@"STO_CUDA_ENTRY STV_DEFAULT"
_Z13exampleKernelPii:
.text._Z13exampleKernelPii:
[----:B------:R-:W-:Y:S01]  /*0000*/  LDC R1, c[0x0][0x37c] ;  /* 0x0000df00ff017b82 */ /* 0x000fe20000000800 */
[----:B------:R-:W0:Y:S07]  /*0010*/  S2R R0, SR_TID.X ;  /* 0x0000000000007919 */ /* 0x000e2e0000002100 */
[----:B------:R-:W0:Y:S01]  /*0020*/  S2UR UR4, SR_CTAID.X ;  /* 0x00000000000479c3 */ /* 0x000e220000002500 */
[----:B------:R-:W1:Y:S07]  /*0030*/  LDCU UR5, c[0x0][0x388] ;  /* 0x00007100ff0577ac */ /* 0x000e6e0008000800 */
[----:B------:R-:W0:Y:S02]  /*0040*/  LDC R5, c[0x0][0x360] ;  /* 0x0000d800ff057b82 */ /* 0x000e240000000800 */
[----:B0-----:R-:W-:-:S05]  /*0050*/  IMAD R5, R5, UR4, R0 ;  /* 0x0000000405057c24 */ /* 0x001fca000f8e0200 */
[----:B-1----:R-:W-:-:S13]  /*0060*/  ISETP.GE.AND P0, PT, R5, UR5, PT ;  /* 0x0000000505007c0c */ /* 0x002fda000bf06270 */
[----:B------:R-:W-:Y:S05]  /*0070*/  @P0 EXIT ;  /* 0x000000000000094d */ /* 0x000fea0003800000 */
[----:B------:R-:W0:Y:S01]  /*0080*/  LDC.64 R2, c[0x0][0x380] ;  /* 0x0000e000ff027b82 */ /* 0x000e220000000a00 */
[----:B------:R-:W1:Y:S01]  /*0090*/  LDCU.64 UR4, c[0x0][0x358] ;  /* 0x00006b00ff0477ac */ /* 0x000e620008000a00 */
[----:B0-----:R-:W-:-:S05]  /*00a0*/  IMAD.WIDE R2, R5, 0x4, R2 ;  /* 0x0000000405027825 */ /* 0x001fca00078e0202 */
[----:B-1----:R-:W2:Y:S02]  /*00b0*/  LDG.E R0, desc[UR4][R2.64] ;  /* 0x0000000402007981 */ /* 0x002ea4000c1e1900 */
[----:B--2---:R-:W-:-:S05]  /*00c0*/  IADD3 R5, PT, PT, R0, 0x1, RZ ;  /* 0x0000000100057810 */ /* 0x004fca0007ffe0ff */
[----:B------:R-:W-:Y:S01]  /*00d0*/  STG.E desc[UR4][R2.64], R5 ;  /* 0x0000000502007986 */ /* 0x000fe2000c101904 */
[----:B------:R-:W-:Y:S05]  /*00e0*/  EXIT ;  /* 0x000000000000794d */ /* 0x000fea0003800000 */
.L_x_0:
[----:B------:R-:W-:-:S00]  /*00f0*/  BRA `(.L_x_0) ;  /* 0xfffffffc00fc7947 */ /* 0x000fc0000383ffff */
[----:B------:R-:W-:-:S00]  /*0100*/  NOP ;  /* 0x0000000000007918 */ /* 0x000fc00000000000 */
[----:B------:R-:W-:-:S00]  /*0110*/  NOP ;  /* 0x0000000000007918 */ /* 0x000fc00000000000 */
[----:B------:R-:W-:-:S00]  /*0120*/  NOP ;  /* 0x0000000000007918 */ /* 0x000fc00000000000 */
[----:B------:R-:W-:-:S00]  /*0130*/  NOP ;  /* 0x0000000000007918 */ /* 0x000fc00000000000 */
[----:B------:R-:W-:-:S00]  /*0140*/  NOP ;  /* 0x0000000000007918 */ /* 0x000fc00000000000 */
[----:B------:R-:W-:-:S00]  /*0150*/  NOP ;  /* 0x0000000000007918 */ /* 0x000fc00000000000 */
[----:B------:R-:W-:-:S00]  /*0160*/  NOP ;  /* 0x0000000000007918 */ /* 0x000fc00000000000 */
[----:B------:R-:W-:-:S00]  /*0170*/  NOP ;  /* 0x0000000000007918 */ /* 0x000fc00000000000 */
.L_x_1:


//--------------------- .nv.shared.reserved.0     --------------------------
	.section	.nv.shared.reserved.0,"aw",@nobits
	.weak		__nv_reservedSMEM_offset_0_alias
	.size		__nv_reservedSMEM_offset_0_alias, 0, 64
	.other		__nv_reservedSMEM_offset_0_alias,@"STO_CUDA_RESERVED_SHARED STV_DEFAULT"
__nv_reservedSMEM_offset_0_alias:
	.zero		0
	.zero		64


//--------------------- .nv.constant0._Z13exampleKernelPii --------------------------
	.section	.nv.constant0._Z13exampleKernelPii,"a",@progbits
	.sectionflags	@""
	.align	4
.nv.constant0._Z13exampleKernelPii:
	.zero		908


//--------------------- SYMBOLS --------------------------

	.type		.nv.reservedSmem.offset0,@object
	.size		.nv.reservedSmem.offset0,0x4
